	.headerflags	@"EF_CUDA_TEXMODE_UNIFIED EF_CUDA_64BIT_ADDRESS EF_CUDA_ACCELERATORS EF_CUDA_SM90 EF_CUDA_VIRTUAL_SM(EF_CUDA_SM90)"
	.elftype	@"ET_EXEC"


//--------------------- .nv.info                  --------------------------
	.section	.nv.info,"",@"SHT_CUDA_INFO"
	.align	4


	//----- nvinfo : EIATTR_REGCOUNT
	.align		4
        /*0000*/ 	.byte	0x04, 0x2f
        /*0002*/ 	.short	(.L_2 - .L_1)
	.align		4
.L_1:
        /*0004*/ 	.word	index@(triton_poi_fused_add_mean_pow_rsqrt_1)
        /*0008*/ 	.word	0x00000012


	//----- nvinfo : EIATTR_MIN_STACK_SIZE
	.align		4
.L_2:
        /*000c*/ 	.byte	0x04, 0x12
        /*000e*/ 	.short	(.L_4 - .L_3)
	.align		4
.L_3:
        /*0010*/ 	.word	index@(triton_poi_fused_add_mean_pow_rsqrt_1)
        /*0014*/ 	.word	0x00000000


	//----- nvinfo : EIATTR_FRAME_SIZE
	.align		4
.L_4:
        /*0018*/ 	.byte	0x04, 0x11
        /*001a*/ 	.short	(.L_6 - .L_5)
	.align		4
.L_5:
        /*001c*/ 	.word	index@(triton_poi_fused_add_mean_pow_rsqrt_1)
        /*0020*/ 	.word	0x00000000


	//----- nvinfo : EIATTR_MIN_STACK_SIZE
	.align		4
.L_6:
        /*0024*/ 	.byte	0x04, 0x12
        /*0026*/ 	.short	(.L_8 - .L_7)
	.align		4
.L_7:
        /*0028*/ 	.word	index@(triton_poi_fused_add_mean_pow_rsqrt_1)
        /*002c*/ 	.word	0x00000000
.L_8:


//--------------------- .nv.info.triton_poi_fused_add_mean_pow_rsqrt_1 --------------------------
	.section	.nv.info.triton_poi_fused_add_mean_pow_rsqrt_1,"",@"SHT_CUDA_INFO"
	.sectionflags	@""
	.align	4


	//----- nvinfo : EIATTR_CUDA_API_VERSION
	.align		4
        /*0000*/ 	.byte	0x04, 0x37
        /*0002*/ 	.short	(.L_10 - .L_9)
.L_9:
        /*0004*/ 	.word	0x0000007c


	//----- nvinfo : EIATTR_KPARAM_INFO
	.align		4
.L_10:
        /*0008*/ 	.byte	0x04, 0x17
        /*000a*/ 	.short	(.L_12 - .L_11)
.L_11:
        /*000c*/ 	.word	0x00000000
        /*0010*/ 	.short	0x0003
        /*0012*/ 	.short	0x0018
        /*0014*/ 	.byte	0x00, 0xf0, 0x11, 0x00


	//----- nvinfo : EIATTR_KPARAM_INFO
	.align		4
.L_12:
        /*0018*/ 	.byte	0x04, 0x17
        /*001a*/ 	.short	(.L_14 - .L_13)
.L_13:
        /*001c*/ 	.word	0x00000000
        /*0020*/ 	.short	0x0002
        /*0022*/ 	.short	0x0010
        /*0024*/ 	.byte	0x00, 0xf4, 0x21, 0x00


	//----- nvinfo : EIATTR_KPARAM_INFO
	.align		4
.L_14:
        /*0028*/ 	.byte	0x04, 0x17
        /*002a*/ 	.short	(.L_16 - .L_15)
.L_15:
        /*002c*/ 	.word	0x00000000
        /*0030*/ 	.short	0x0001
        /*0032*/ 	.short	0x0008
        /*0034*/ 	.byte	0x00, 0xf4, 0x21, 0x00


	//----- nvinfo : EIATTR_KPARAM_INFO
	.align		4
.L_16:
        /*0038*/ 	.byte	0x04, 0x17
        /*003a*/ 	.short	(.L_18 - .L_17)
.L_17:
        /*003c*/ 	.word	0x00000000
        /*0040*/ 	.short	0x0000
        /*0042*/ 	.short	0x0000
        /*0044*/ 	.byte	0x00, 0xf4, 0x21, 0x00


	//----- nvinfo : EIATTR_SPARSE_MMA_MASK
	.align		4
.L_18:
        /*0048*/ 	.byte	0x03, 0x50
        /*004a*/ 	.short	0x0000


	//----- nvinfo : EIATTR_MAXREG_COUNT
	.align		4
        /*004c*/ 	.byte	0x03, 0x1b
        /*004e*/ 	.short	0x00ff


	//----- nvinfo : EIATTR_EXIT_INSTR_OFFSETS
	.align		4
        /*0050*/ 	.byte	0x04, 0x1c
        /*0052*/ 	.short	(.L_20 - .L_19)


	//   ....[0]....
.L_19:
        /*0054*/ 	.word	0x00000240


	//   ....[1]....
        /*0058*/ 	.word	0x00000280


	//----- nvinfo : EIATTR_REQNTID
	.align		4
.L_20:
        /*005c*/ 	.byte	0x04, 0x10
        /*005e*/ 	.short	(.L_22 - .L_21)
.L_21:
        /*0060*/ 	.word	0x00000020
        /*0064*/ 	.word	0x00000001
        /*0068*/ 	.word	0x00000001


	//----- nvinfo : EIATTR_CBANK_PARAM_SIZE
	.align		4
.L_22:
        /*006c*/ 	.byte	0x03, 0x19
        /*006e*/ 	.short	0x001c


	//----- nvinfo : EIATTR_PARAM_CBANK
	.align		4
        /*0070*/ 	.byte	0x04, 0x0a
        /*0072*/ 	.short	(.L_24 - .L_23)
	.align		4
.L_23:
        /*0074*/ 	.word	index@(.nv.constant0.triton_poi_fused_add_mean_pow_rsqrt_1)
        /*0078*/ 	.short	0x0210
        /*007a*/ 	.short	0x001c


	//----- nvinfo : EIATTR_SW_WAR
	.align		4
.L_24:
        /*007c*/ 	.byte	0x04, 0x36
        /*007e*/ 	.short	(.L_26 - .L_25)
.L_25:
        /*0080*/ 	.word	0x00000008
.L_26:


//--------------------- .nv.callgraph             --------------------------
	.section	.nv.callgraph,"",@"SHT_CUDA_CALLGRAPH"
	.align	4
	.sectionentsize	8
	.align		4
        /*0000*/ 	.word	0x00000000
	.align		4
        /*0004*/ 	.word	0xffffffff
	.align		4
        /*0008*/ 	.word	0x00000000
	.align		4
        /*000c*/ 	.word	0xfffffffe
	.align		4
        /*0010*/ 	.word	0x00000000
	.align		4
        /*0014*/ 	.word	0xfffffffd
	.align		4
        /*0018*/ 	.word	0x00000000
	.align		4
        /*001c*/ 	.word	0xfffffffc


//--------------------- .nv.constant4             --------------------------
	.section	.nv.constant4,"a",@progbits
	.align	8
	.align		8
.nv.constant4:
        /*0000*/ 	.dword	_$_str


//--------------------- .text.triton_poi_fused_add_mean_pow_rsqrt_1 --------------------------
	.section	.text.triton_poi_fused_add_mean_pow_rsqrt_1,"ax",@progbits
	.align	128
        .global         triton_poi_fused_add_mean_pow_rsqrt_1
        .type           triton_poi_fused_add_mean_pow_rsqrt_1,@function
        .size           triton_poi_fused_add_mean_pow_rsqrt_1,(.L_x_1 - triton_poi_fused_add_mean_pow_rsqrt_1)
        .other          triton_poi_fused_add_mean_pow_rsqrt_1,@"STO_CUDA_ENTRY STV_DEFAULT"
triton_poi_fused_add_mean_pow_rsqrt_1:
.text.triton_poi_fused_add_mean_pow_rsqrt_1:
[----:B------:R-:W0:Y:S02]  /*0000*/  LDC R1, c[0x0][0x28] ;  /* 0x00000a00ff017b82 */ /* 0x000e240000000800 */
[----:B------:R-:W1:Y:S01]  /*0010*/  S2R R12, SR_TID.X ;  /* 0x00000000000c7919 */ /* 0x000e620000002100 */
[----:B------:R-:W2:Y:S01]  /*0020*/  LDC.64 R2, c[0x0][0x210] ;  /* 0x00008400ff027b82 */ /* 0x000ea20000000a00 */
[----:B------:R-:W-:Y:S01]  /*0030*/  HFMA2.MMA R6, -RZ, RZ, 0, 0 ;  /* 0x00000000ff067435 */ /* 0x000fe200000001ff */
[----:B------:R-:W-:Y:S01]  /*0040*/  ULDC.64 UR4, c[0x0][0x208] ;  /* 0x0000820000047ab9 */ /* 0x000fe20000000a00 */
[----:B------:R-:W3:Y:S05]  /*0050*/  S2R R7, SR_CTAID.X ;  /* 0x0000000000077919 */ /* 0x000eea0000002500 */
[----:B------:R-:W4:Y:S01]  /*0060*/  LDC.64 R4, c[0x0][0x218] ;  /* 0x00008600ff047b82 */ /* 0x000f220000000a00 */
[----:B------:R-:W-:Y:S01]  /*0070*/  HFMA2.MMA R8, -RZ, RZ, 0, 0 ;  /* 0x00000000ff087435 */ /* 0x000fe200000001ff */
[----:B-1----:R-:W-:Y:S01]  /*0080*/  LOP3.LUT R0, R12, 0x3, RZ, 0xc0, !PT ;  /* 0x000000030c007812 */ /* 0x002fe200078ec0ff */
[----:B----4-:R-:W4:Y:S03]  /*0090*/  LDG.E R11, desc[UR4][R4.64+0x4] ;  /* 0x00000404040b7981 */ /* 0x010f26000c1e1900 */
[----:B---3--:R-:W-:Y:S01]  /*00a0*/  LEA R7, R7, R0, 0x2 ;  /* 0x0000000007077211 */ /* 0x008fe200078e10ff */
[----:B------:R-:W3:Y:S01]  /*00b0*/  LDG.E R13, desc[UR4][R4.64+0x8] ;  /* 0x00000804040d7981 */ /* 0x000ee2000c1e1900 */
[----:B------:R-:W-:-:S02]  /*00c0*/  MOV R0, RZ ;  /* 0x000000ff00007202 */ /* 0x000fc40000000f00 */
[C---:B------:R-:W-:Y:S01]  /*00d0*/  ISETP.GE.AND P0, PT, R7.reuse, 0x4, PT ;  /* 0x000000040700780c */ /* 0x040fe20003f06270 */
[----:B------:R-:W5:Y:S01]  /*00e0*/  LDG.E R15, desc[UR4][R4.64+0xc] ;  /* 0x00000c04040f7981 */ /* 0x000f62000c1e1900 */
[----:B------:R-:W-:-:S05]  /*00f0*/  SHF.L.U32 R9, R7, 0x2, RZ ;  /* 0x0000000207097819 */ /* 0x000fca00000006ff */
[----:B--2---:R-:W-:Y:S02]  /*0100*/  IMAD.WIDE R2, R9, 0x4, R2 ;  /* 0x0000000409027825 */ /* 0x004fe400078e0202 */
[----:B------:R-:W2:Y:S04]  /*0110*/  LDG.E R9, desc[UR4][R4.64] ;  /* 0x0000000404097981 */ /* 0x000ea8000c1e1900 */
[----:B------:R-:W4:Y:S01]  /*0120*/  @!P0 LDG.E.EL R6, desc[UR4][R2.64+0x4] ;  /* 0x0000040402068981 */ /* 0x000f22000c2e1900 */
[----:B------:R-:W-:-:S03]  /*0130*/  MOV R10, RZ ;  /* 0x000000ff000a7202 */ /* 0x000fc60000000f00 */
[----:B------:R-:W2:Y:S04]  /*0140*/  @!P0 LDG.E.EL R0, desc[UR4][R2.64] ;  /* 0x0000000402008981 */ /* 0x000ea8000c2e1900 */
[----:B------:R-:W3:Y:S04]  /*0150*/  @!P0 LDG.E.EL R8, desc[UR4][R2.64+0x8] ;  /* 0x0000080402088981 */ /* 0x000ee8000c2e1900 */
[----:B------:R1:W5:Y:S01]  /*0160*/  @!P0 LDG.E.EL R10, desc[UR4][R2.64+0xc] ;  /* 0x00000c04020a8981 */ /* 0x000362000c2e1900 */
[----:B------:R-:W-:-:S04]  /*0170*/  LOP3.LUT P0, RZ, R12, 0x1c, RZ, 0xc0, !PT ;  /* 0x0000001c0cff7812 */ /* 0x000fc8000780c0ff */
[----:B------:R-:W-:Y:S01]  /*0180*/  ISETP.LT.AND P0, PT, R7, 0x4, !P0 ;  /* 0x000000040700780c */ /* 0x000fe20004701270 */
[----:B-1----:R-:W1:Y:S01]  /*0190*/  LDC.64 R2, c[0x0][0x220] ;  /* 0x00008800ff027b82 */ /* 0x002e620000000a00 */
[----:B----4-:R-:W-:Y:S01]  /*01a0*/  FADD R6, R11, R6 ;  /* 0x000000060b067221 */ /* 0x010fe20000000000 */
[----:B--2---:R-:W-:-:S03]  /*01b0*/  FADD R0, R9, R0 ;  /* 0x0000000009007221 */ /* 0x004fc60000000000 */
[----:B------:R-:W-:Y:S01]  /*01c0*/  FMUL R9, R6, R6 ;  /* 0x0000000606097220 */ /* 0x000fe20000400000 */
[----:B---3--:R-:W-:-:S03]  /*01d0*/  FADD R8, R13, R8 ;  /* 0x000000080d087221 */ /* 0x008fc60000000000 */
[----:B------:R-:W-:Y:S01]  /*01e0*/  FFMA R9, R0, R0, R9 ;  /* 0x0000000000097223 */ /* 0x000fe20000000009 */
[----:B------:R-:W-:Y:S01]  /*01f0*/  HFMA2.MMA R0, -RZ, RZ, 1.625, 0 ;  /* 0x3e800000ff007435 */ /* 0x000fe200000001ff */
[----:B-----5:R-:W-:Y:S02]  /*0200*/  FADD R10, R15, R10 ;  /* 0x0000000a0f0a7221 */ /* 0x020fe40000000000 */
[----:B------:R-:W-:-:S04]  /*0210*/  FFMA R9, R8, R8, R9 ;  /* 0x0000000808097223 */ /* 0x000fc80000000009 */
[----:B------:R-:W-:-:S04]  /*0220*/  FFMA R9, R10, R10, R9 ;  /* 0x0000000a0a097223 */ /* 0x000fc80000000009 */
[----:B------:R-:W-:Y:S01]  /*0230*/  FFMA R9, R9, R0, 1.1920928955078125e-07 ;  /* 0x3400000009097423 */ /* 0x000fe20000000000 */
[----:B-1----:R-:W-:Y:S06]  /*0240*/  @!P0 EXIT ;  /* 0x000000000000894d */ /* 0x002fec0003800000 */
[----:B------:R-:W0:Y:S01]  /*0250*/  MUFU.RSQ R9, R9 ;  /* 0x0000000900097308 */ /* 0x000e220000001400 */
[----:B------:R-:W-:-:S05]  /*0260*/  IMAD.WIDE R2, R7, 0x4, R2 ;  /* 0x0000000407027825 */ /* 0x000fca00078e0202 */
[----:B0-----:R-:W-:Y:S01]  /*0270*/  STG.E desc[UR4][R2.64], R9 ;  /* 0x0000000902007986 */ /* 0x001fe2000c101904 */
[----:B------:R-:W-:Y:S05]  /*0280*/  EXIT ;  /* 0x000000000000794d */ /* 0x000fea0003800000 */
.L_x_0:
[----:B------:R-:W-:-:S00]  /*0290*/  BRA `(.L_x_0) ;  /* 0xfffffffc00fc7947 */ /* 0x000fc0000383ffff */
[----:B------:R-:W-:-:S00]  /*02a0*/  NOP ;  /* 0x0000000000007918 */ /* 0x000fc00000000000 */
        /* <DEDUP_REMOVED lines=13> */
.L_x_1:


//--------------------- .nv.global.init           --------------------------
	.section	.nv.global.init,"aw",@progbits
.nv.global.init:
	.type		_$_str,@object
	.size		_$_str,(.L_0 - _$_str)
_$_str:
        /*0000*/ 	.byte	0x5f, 0x5f, 0x43, 0x55, 0x44, 0x41, 0x5f, 0x46, 0x54, 0x5a, 0x00
.L_0:


//--------------------- .nv.constant0.triton_poi_fused_add_mean_pow_rsqrt_1 --------------------------
	.section	.nv.constant0.triton_poi_fused_add_mean_pow_rsqrt_1,"a",@progbits
	.sectionflags	@""
	.align	4
.nv.constant0.triton_poi_fused_add_mean_pow_rsqrt_1:
	.zero		556
